	.headerflags	@"EF_CUDA_TEXMODE_UNIFIED EF_CUDA_64BIT_ADDRESS EF_CUDA_ACCELERATORS EF_CUDA_SM90 EF_CUDA_VIRTUAL_SM(EF_CUDA_SM90)"
	.elftype	@"ET_EXEC"


//--------------------- .nv.info                  --------------------------
	.section	.nv.info,"",@"SHT_CUDA_INFO"
	.align	4


	//----- nvinfo : EIATTR_REGCOUNT
	.align		4
        /*0000*/ 	.byte	0x04, 0x2f
        /*0002*/ 	.short	(.L_1 - .L_0)
	.align		4
.L_0:
        /*0004*/ 	.word	index@(triton_poi_fused__prelu_kernel_convolution_30)
        /*0008*/ 	.word	0x00000013


	//----- nvinfo : EIATTR_MIN_STACK_SIZE
	.align		4
.L_1:
        /*000c*/ 	.byte	0x04, 0x12
        /*000e*/ 	.short	(.L_3 - .L_2)
	.align		4
.L_2:
        /*0010*/ 	.word	index@(triton_poi_fused__prelu_kernel_convolution_30)
        /*0014*/ 	.word	0x00000000


	//----- nvinfo : EIATTR_FRAME_SIZE
	.align		4
.L_3:
        /*0018*/ 	.byte	0x04, 0x11
        /*001a*/ 	.short	(.L_5 - .L_4)
	.align		4
.L_4:
        /*001c*/ 	.word	index@(triton_poi_fused__prelu_kernel_convolution_30)
        /*0020*/ 	.word	0x00000000


	//----- nvinfo : EIATTR_MIN_STACK_SIZE
	.align		4
.L_5:
        /*0024*/ 	.byte	0x04, 0x12
        /*0026*/ 	.short	(.L_7 - .L_6)
	.align		4
.L_6:
        /*0028*/ 	.word	index@(triton_poi_fused__prelu_kernel_convolution_30)
        /*002c*/ 	.word	0x00000000
.L_7:


//--------------------- .nv.info.triton_poi_fused__prelu_kernel_convolution_30 --------------------------
	.section	.nv.info.triton_poi_fused__prelu_kernel_convolution_30,"",@"SHT_CUDA_INFO"
	.sectionflags	@""
	.align	4


	//----- nvinfo : EIATTR_CUDA_API_VERSION
	.align		4
        /*0000*/ 	.byte	0x04, 0x37
        /*0002*/ 	.short	(.L_9 - .L_8)
.L_8:
        /*0004*/ 	.word	0x0000007c


	//----- nvinfo : EIATTR_KPARAM_INFO
	.align		4
.L_9:
        /*0008*/ 	.byte	0x04, 0x17
        /*000a*/ 	.short	(.L_11 - .L_10)
.L_10:
        /*000c*/ 	.word	0x00000000
        /*0010*/ 	.short	0x0004
        /*0012*/ 	.short	0x0020
        /*0014*/ 	.byte	0x00, 0xf0, 0x11, 0x00


	//----- nvinfo : EIATTR_KPARAM_INFO
	.align		4
.L_11:
        /*0018*/ 	.byte	0x04, 0x17
        /*001a*/ 	.short	(.L_13 - .L_12)
.L_12:
        /*001c*/ 	.word	0x00000000
        /*0020*/ 	.short	0x0003
        /*0022*/ 	.short	0x0018
        /*0024*/ 	.byte	0x00, 0xf4, 0x21, 0x00


	//----- nvinfo : EIATTR_KPARAM_INFO
	.align		4
.L_13:
        /*0028*/ 	.byte	0x04, 0x17
        /*002a*/ 	.short	(.L_15 - .L_14)
.L_14:
        /*002c*/ 	.word	0x00000000
        /*0030*/ 	.short	0x0002
        /*0032*/ 	.short	0x0010
        /*0034*/ 	.byte	0x00, 0xf4, 0x21, 0x00


	//----- nvinfo : EIATTR_KPARAM_INFO
	.align		4
.L_15:
        /*0038*/ 	.byte	0x04, 0x17
        /*003a*/ 	.short	(.L_17 - .L_16)
.L_16:
        /*003c*/ 	.word	0x00000000
        /*0040*/ 	.short	0x0001
        /*0042*/ 	.short	0x0008
        /*0044*/ 	.byte	0x00, 0xf4, 0x21, 0x00


	//----- nvinfo : EIATTR_KPARAM_INFO
	.align		4
.L_17:
        /*0048*/ 	.byte	0x04, 0x17
        /*004a*/ 	.short	(.L_19 - .L_18)
.L_18:
        /*004c*/ 	.word	0x00000000
        /*0050*/ 	.short	0x0000
        /*0052*/ 	.short	0x0000
        /*0054*/ 	.byte	0x00, 0xf4, 0x21, 0x00


	//----- nvinfo : EIATTR_SPARSE_MMA_MASK
	.align		4
.L_19:
        /*0058*/ 	.byte	0x03, 0x50
        /*005a*/ 	.short	0x0000


	//----- nvinfo : EIATTR_MAXREG_COUNT
	.align		4
        /*005c*/ 	.byte	0x03, 0x1b
        /*005e*/ 	.short	0x00ff


	//----- nvinfo : EIATTR_EXIT_INSTR_OFFSETS
	.align		4
        /*0060*/ 	.byte	0x04, 0x1c
        /*0062*/ 	.short	(.L_21 - .L_20)


	//   ....[0]....
.L_20:
        /*0064*/ 	.word	0x00000280


	//----- nvinfo : EIATTR_REQNTID
	.align		4
.L_21:
        /*0068*/ 	.byte	0x04, 0x10
        /*006a*/ 	.short	(.L_23 - .L_22)
.L_22:
        /*006c*/ 	.word	0x00000080
        /*0070*/ 	.word	0x00000001
        /*0074*/ 	.word	0x00000001


	//----- nvinfo : EIATTR_CBANK_PARAM_SIZE
	.align		4
.L_23:
        /*0078*/ 	.byte	0x03, 0x19
        /*007a*/ 	.short	0x0024


	//----- nvinfo : EIATTR_PARAM_CBANK
	.align		4
        /*007c*/ 	.byte	0x04, 0x0a
        /*007e*/ 	.short	(.L_25 - .L_24)
	.align		4
.L_24:
        /*0080*/ 	.word	index@(.nv.constant0.triton_poi_fused__prelu_kernel_convolution_30)
        /*0084*/ 	.short	0x0210
        /*0086*/ 	.short	0x0024


	//----- nvinfo : EIATTR_SW_WAR
	.align		4
.L_25:
        /*0088*/ 	.byte	0x04, 0x36
        /*008a*/ 	.short	(.L_27 - .L_26)
.L_26:
        /*008c*/ 	.word	0x00000008
.L_27:


//--------------------- .nv.callgraph             --------------------------
	.section	.nv.callgraph,"",@"SHT_CUDA_CALLGRAPH"
	.align	4
	.sectionentsize	8
	.align		4
        /*0000*/ 	.word	0x00000000
	.align		4
        /*0004*/ 	.word	0xffffffff
	.align		4
        /*0008*/ 	.word	0x00000000
	.align		4
        /*000c*/ 	.word	0xfffffffe
	.align		4
        /*0010*/ 	.word	0x00000000
	.align		4
        /*0014*/ 	.word	0xfffffffd
	.align		4
        /*0018*/ 	.word	0x00000000
	.align		4
        /*001c*/ 	.word	0xfffffffc


//--------------------- .text.triton_poi_fused__prelu_kernel_convolution_30 --------------------------
	.section	.text.triton_poi_fused__prelu_kernel_convolution_30,"ax",@progbits
	.align	128
        .global         triton_poi_fused__prelu_kernel_convolution_30
        .type           triton_poi_fused__prelu_kernel_convolution_30,@function
        .size           triton_poi_fused__prelu_kernel_convolution_30,(.L_x_1 - triton_poi_fused__prelu_kernel_convolution_30)
        .other          triton_poi_fused__prelu_kernel_convolution_30,@"STO_CUDA_ENTRY STV_DEFAULT"
triton_poi_fused__prelu_kernel_convolution_30:
.text.triton_poi_fused__prelu_kernel_convolution_30:
[----:B------:R-:W-:Y:S01]  /*0000*/  LDC R1, c[0x0][0x28] ;  /* 0x00000a00ff017b82 */ /* 0x000fe20000000800 */
[----:B------:R-:W1:Y:S07]  /*0010*/  S2R R0, SR_TID.X ;  /* 0x0000000000007919 */ /* 0x000e6e0000002100 */
[----:B------:R-:W2:Y:S01]  /*0020*/  LDC.64 R8, c[0x0][0x218] ;  /* 0x00008600ff087b82 */ /* 0x000ea20000000a00 */
[----:B------:R-:W-:Y:S01]  /*0030*/  ULDC.64 UR4, c[0x0][0x208] ;  /* 0x0000820000047ab9 */ /* 0x000fe20000000a00 */
[----:B------:R-:W3:Y:S06]  /*0040*/  S2R R5, SR_CTAID.X ;  /* 0x0000000000057919 */ /* 0x000eec0000002500 */
[----:B------:R-:W4:Y:S08]  /*0050*/  LDC.64 R2, c[0x0][0x210] ;  /* 0x00008400ff027b82 */ /* 0x000f300000000a00 */
[----:B------:R-:W5:Y:S08]  /*0060*/  LDC.64 R12, c[0x0][0x220] ;  /* 0x00008800ff0c7b82 */ /* 0x000f700000000a00 */
[----:B------:R-:W2:Y:S01]  /*0070*/  LDC.64 R14, c[0x0][0x228] ;  /* 0x00008a00ff0e7b82 */ /* 0x000ea20000000a00 */
[----:B-1----:R-:W-:Y:S01]  /*0080*/  IMAD.SHL.U32 R0, R0, 0x4, RZ ;  /* 0x0000000400007824 */ /* 0x002fe200078e00ff */
[----:B---3--:R-:W-:-:S04]  /*0090*/  SHF.R.S32.HI R4, RZ, 0x16, R5 ;  /* 0x00000016ff047819 */ /* 0x008fc80000011405 */
[----:B------:R-:W-:Y:S01]  /*00a0*/  LOP3.LUT R0, R0, 0x1fc, RZ, 0xc0, !PT ;  /* 0x000001fc00007812 */ /* 0x000fe200078ec0ff */
[----:B-----5:R-:W3:Y:S03]  /*00b0*/  LDG.E R12, desc[UR4][R12.64] ;  /* 0x000000040c0c7981 */ /* 0x020ee6000c1e1900 */
[----:B------:R-:W-:Y:S02]  /*00c0*/  LEA R0, R5, R0, 0x9 ;  /* 0x0000000005007211 */ /* 0x000fe400078e48ff */
[----:B------:R-:W-:-:S03]  /*00d0*/  SGXT R5, R4, 0x1 ;  /* 0x000000010405781a */ /* 0x000fc60000000200 */
[----:B----4-:R-:W-:Y:S01]  /*00e0*/  IMAD.WIDE R2, R0, 0x4, R2 ;  /* 0x0000000400027825 */ /* 0x010fe200078e0202 */
[----:B------:R-:W-:-:S04]  /*00f0*/  LEA.HI R5, R5, R0, RZ, 0x4 ;  /* 0x0000000005057211 */ /* 0x000fc800078f20ff */
[----:B------:R-:W-:-:S05]  /*0100*/  LOP3.LUT R5, R5, 0xfffffff0, RZ, 0xc0, !PT ;  /* 0xfffffff005057812 */ /* 0x000fca00078ec0ff */
[----:B------:R-:W-:-:S04]  /*0110*/  IMAD.IADD R5, R0, 0x1, -R5 ;  /* 0x0000000100057824 */ /* 0x000fc800078e0a05 */
[----:B--2---:R-:W-:Y:S02]  /*0120*/  IMAD.WIDE R8, R5, 0x4, R8 ;  /* 0x0000000405087825 */ /* 0x004fe400078e0208 */
[----:B------:R-:W2:Y:S04]  /*0130*/  LDG.E.128 R4, desc[UR4][R2.64] ;  /* 0x0000000402047981 */ /* 0x000ea8000c1e1d00 */
[----:B------:R-:W2:Y:S02]  /*0140*/  LDG.E.EL.128 R8, desc[UR4][R8.64] ;  /* 0x0000000408087981 */ /* 0x000ea4000c2e1d00 */
[C---:B--2---:R-:W-:Y:S01]  /*0150*/  FSETP.GT.AND P3, PT, R4.reuse, -R8, PT ;  /* 0x800000080400720b */ /* 0x044fe20003f64000 */
[----:B------:R-:W-:Y:S01]  /*0160*/  FADD R4, R4, R8 ;  /* 0x0000000804047221 */ /* 0x000fe20000000000 */
[C---:B------:R-:W-:Y:S01]  /*0170*/  FSETP.GT.AND P2, PT, R5.reuse, -R9, PT ;  /* 0x800000090500720b */ /* 0x040fe20003f44000 */
[----:B------:R-:W-:Y:S01]  /*0180*/  FADD R5, R5, R9 ;  /* 0x0000000905057221 */ /* 0x000fe20000000000 */
[C---:B------:R-:W-:Y:S01]  /*0190*/  FSETP.GT.AND P1, PT, R6.reuse, -R10, PT ;  /* 0x8000000a0600720b */ /* 0x040fe20003f24000 */
[----:B------:R-:W-:Y:S01]  /*01a0*/  FADD R6, R6, R10 ;  /* 0x0000000a06067221 */ /* 0x000fe20000000000 */
[C---:B------:R-:W-:Y:S01]  /*01b0*/  FSETP.GT.AND P0, PT, R7.reuse, -R11, PT ;  /* 0x8000000b0700720b */ /* 0x040fe20003f04000 */
[----:B------:R-:W-:Y:S01]  /*01c0*/  FADD R7, R7, R11 ;  /* 0x0000000b07077221 */ /* 0x000fe20000000000 */
[C---:B---3--:R-:W-:Y:S01]  /*01d0*/  FMUL R9, R12.reuse, R4 ;  /* 0x000000040c097220 */ /* 0x048fe20000400000 */
[C---:B------:R-:W-:Y:S01]  /*01e0*/  FMUL R10, R12.reuse, R5 ;  /* 0x000000050c0a7220 */ /* 0x040fe20000400000 */
[C---:B------:R-:W-:Y:S01]  /*01f0*/  FMUL R11, R12.reuse, R6 ;  /* 0x000000060c0b7220 */ /* 0x040fe20000400000 */
[----:B------:R-:W-:-:S02]  /*0200*/  FMUL R16, R12, R7 ;  /* 0x000000070c107220 */ /* 0x000fc40000400000 */
[----:B------:R-:W-:Y:S02]  /*0210*/  FSEL R8, R4, R9, P3 ;  /* 0x0000000904087208 */ /* 0x000fe40001800000 */
[----:B------:R-:W-:Y:S01]  /*0220*/  FSEL R9, R5, R10, P2 ;  /* 0x0000000a05097208 */ /* 0x000fe20001000000 */
[----:B0-----:R-:W-:Y:S01]  /*0230*/  IMAD.WIDE R12, R0, 0x4, R14 ;  /* 0x00000004000c7825 */ /* 0x001fe200078e020e */
[----:B------:R-:W-:Y:S02]  /*0240*/  FSEL R10, R6, R11, P1 ;  /* 0x0000000b060a7208 */ /* 0x000fe40000800000 */
[----:B------:R-:W-:Y:S01]  /*0250*/  FSEL R11, R7, R16, P0 ;  /* 0x00000010070b7208 */ /* 0x000fe20000000000 */
[----:B------:R-:W-:Y:S04]  /*0260*/  STG.E.128 desc[UR4][R2.64], R4 ;  /* 0x0000000402007986 */ /* 0x000fe8000c101d04 */
[----:B------:R-:W-:Y:S01]  /*0270*/  STG.E.128 desc[UR4][R12.64], R8 ;  /* 0x000000080c007986 */ /* 0x000fe2000c101d04 */
[----:B------:R-:W-:Y:S05]  /*0280*/  EXIT ;  /* 0x000000000000794d */ /* 0x000fea0003800000 */
.L_x_0:
[----:B------:R-:W-:-:S00]  /*0290*/  BRA `(.L_x_0) ;  /* 0xfffffffc00fc7947 */ /* 0x000fc0000383ffff */
[----:B------:R-:W-:-:S00]  /*02a0*/  NOP ;  /* 0x0000000000007918 */ /* 0x000fc00000000000 */
        /* <DEDUP_REMOVED lines=13> */
.L_x_1:


//--------------------- .nv.constant0.triton_poi_fused__prelu_kernel_convolution_30 --------------------------
	.section	.nv.constant0.triton_poi_fused__prelu_kernel_convolution_30,"a",@progbits
	.sectionflags	@""
	.align	4
.nv.constant0.triton_poi_fused__prelu_kernel_convolution_30:
	.zero		564
